//
// Generated by NVIDIA NVVM Compiler
//
// Compiler Build ID: CL-36424714
// Cuda compilation tools, release 13.0, V13.0.88
// Based on NVVM 20.0.0
//

.version 9.0
.target sm_100
.address_size 64

	// .globl	_Z11writeOffsetPfS_S_ii

.visible .entry _Z11writeOffsetPfS_S_ii(
	.param .u64 .ptr .align 1 _Z11writeOffsetPfS_S_ii_param_0,
	.param .u64 .ptr .align 1 _Z11writeOffsetPfS_S_ii_param_1,
	.param .u64 .ptr .align 1 _Z11writeOffsetPfS_S_ii_param_2,
	.param .u32 _Z11writeOffsetPfS_S_ii_param_3,
	.param .u32 _Z11writeOffsetPfS_S_ii_param_4
)
{
	.reg .pred 	%p<2>;
	.reg .b32 	%r<8>;
	.reg .b32 	%f<4>;
	.reg .b64 	%rd<12>;

	ld.param.u64 	%rd1, [_Z11writeOffsetPfS_S_ii_param_0];
	ld.param.u64 	%rd2, [_Z11writeOffsetPfS_S_ii_param_1];
	ld.param.u64 	%rd3, [_Z11writeOffsetPfS_S_ii_param_2];
	ld.param.u32 	%r3, [_Z11writeOffsetPfS_S_ii_param_3];
	ld.param.u32 	%r4, [_Z11writeOffsetPfS_S_ii_param_4];
	mov.u32 	%r5, %ctaid.x;
	mov.u32 	%r6, %ntid.x;
	mov.u32 	%r7, %tid.x;
	mad.lo.s32 	%r1, %r5, %r6, %r7;
	add.s32 	%r2, %r4, %r1;
	setp.ge.u32 	%p1, %r2, %r3;
	@%p1 bra 	$L__BB0_2;
	cvta.to.global.u64 	%rd4, %rd1;
	cvta.to.global.u64 	%rd5, %rd2;
	cvta.to.global.u64 	%rd6, %rd3;
	mul.wide.u32 	%rd7, %r1, 4;
	add.s64 	%rd8, %rd4, %rd7;
	ld.global.f32 	%f1, [%rd8];
	add.s64 	%rd9, %rd5, %rd7;
	ld.global.f32 	%f2, [%rd9];
	add.f32 	%f3, %f1, %f2;
	mul.wide.u32 	%rd10, %r2, 4;
	add.s64 	%rd11, %rd6, %rd10;
	st.global.f32 	[%rd11], %f3;
$L__BB0_2:
	ret;

}


// ===== COMPILED SASS (sm_100) =====

	.target	sm_100

	.elftype	@"ET_EXEC"


//--------------------- .note.nv.tkinfo           --------------------------
	.section	.note.nv.tkinfo,"",@"SHT_NOTE"
	.sectionflags	@"SHF_NOTE_NV_TKINFO"
	.tkinfo
        /*0018*/ 	.word	0x00000002
        /*0030*/ 	.string	""
        /*0030*/ 	.string	"ptxas"
        /*0030*/ 	.string	"Cuda compilation tools, release 13.0, V13.0.88"
        /*0030*/ 	.string	"Build cuda_13.0.r13.0/compiler.36424714_0"
        /*0030*/ 	.string	"-arch sm_100 -m 64 "



//--------------------- .note.nv.cuinfo           --------------------------
	.section	.note.nv.cuinfo,"",@"SHT_NOTE"
	.sectionflags	@"SHF_NOTE_NV_CUINFO"
        /*0018*/ 	.short	0x0002
        /*001a*/ 	.short	0x0064
        /*001c*/ 	.short	0x0082
	.zero		2


//--------------------- .nv.info                  --------------------------
	.section	.nv.info,"",@"SHT_CUDA_INFO"
	.align	4


	//----- nvinfo : EIATTR_REGCOUNT
	.align		4
        /*0000*/ 	.byte	0x04, 0x2f
        /*0002*/ 	.short	(.L_1 - .L_0)
	.align		4
.L_0:
        /*0004*/ 	.word	index@(_Z11writeOffsetPfS_S_ii)
        /*0008*/ 	.word	0x0000000c


	//----- nvinfo : EIATTR_FRAME_SIZE
	.align		4
.L_1:
        /*000c*/ 	.byte	0x04, 0x11
        /*000e*/ 	.short	(.L_3 - .L_2)
	.align		4
.L_2:
        /*0010*/ 	.word	index@(_Z11writeOffsetPfS_S_ii)
        /*0014*/ 	.word	0x00000000


	//----- nvinfo : EIATTR_MIN_STACK_SIZE
	.align		4
.L_3:
        /*0018*/ 	.byte	0x04, 0x12
        /*001a*/ 	.short	(.L_5 - .L_4)
	.align		4
.L_4:
        /*001c*/ 	.word	index@(_Z11writeOffsetPfS_S_ii)
        /*0020*/ 	.word	0x00000000
.L_5:


//--------------------- .nv.compat                --------------------------
	.section	.nv.compat,"",@"SHT_CUDA_COMPAT_INFO"
	.align	4
        /*0000*/ 	.byte	0x02, 0x09, 0x00, 0x00, 0x02, 0x02, 0x01, 0x00, 0x02, 0x05, 0x05, 0x00, 0x03, 0x07, 0x01, 0x01
        /*0010*/ 	.byte	0x02, 0x03, 0x00, 0x00, 0x02, 0x06, 0x01, 0x00, 0x04, 0x0b, 0x08, 0x00, 0x09, 0x00, 0x00, 0x00
        /*0020*/ 	.byte	0x00, 0x00, 0x00, 0x00


//--------------------- .nv.info._Z11writeOffsetPfS_S_ii --------------------------
	.section	.nv.info._Z11writeOffsetPfS_S_ii,"",@"SHT_CUDA_INFO"
	.sectionflags	@""
	.align	4


	//----- nvinfo : EIATTR_CUDA_API_VERSION
	.align		4
        /*0000*/ 	.byte	0x04, 0x37
        /*0002*/ 	.short	(.L_7 - .L_6)
.L_6:
        /*0004*/ 	.word	0x00000082


	//----- nvinfo : EIATTR_KPARAM_INFO
	.align		4
.L_7:
        /*0008*/ 	.byte	0x04, 0x17
        /*000a*/ 	.short	(.L_9 - .L_8)
.L_8:
        /*000c*/ 	.word	0x00000000
        /*0010*/ 	.short	0x0004
        /*0012*/ 	.short	0x001c
        /*0014*/ 	.byte	0x00, 0xf0, 0x11, 0x00


	//----- nvinfo : EIATTR_KPARAM_INFO
	.align		4
.L_9:
        /*0018*/ 	.byte	0x04, 0x17
        /*001a*/ 	.short	(.L_11 - .L_10)
.L_10:
        /*001c*/ 	.word	0x00000000
        /*0020*/ 	.short	0x0003
        /*0022*/ 	.short	0x0018
        /*0024*/ 	.byte	0x00, 0xf0, 0x11, 0x00


	//----- nvinfo : EIATTR_KPARAM_INFO
	.align		4
.L_11:
        /*0028*/ 	.byte	0x04, 0x17
        /*002a*/ 	.short	(.L_13 - .L_12)
.L_12:
        /*002c*/ 	.word	0x00000000
        /*0030*/ 	.short	0x0002
        /*0032*/ 	.short	0x0010
        /*0034*/ 	.byte	0x00, 0xf5, 0x21, 0x00


	//----- nvinfo : EIATTR_KPARAM_INFO
	.align		4
.L_13:
        /*0038*/ 	.byte	0x04, 0x17
        /*003a*/ 	.short	(.L_15 - .L_14)
.L_14:
        /*003c*/ 	.word	0x00000000
        /*0040*/ 	.short	0x0001
        /*0042*/ 	.short	0x0008
        /*0044*/ 	.byte	0x00, 0xf5, 0x21, 0x00


	//----- nvinfo : EIATTR_KPARAM_INFO
	.align		4
.L_15:
        /*0048*/ 	.byte	0x04, 0x17
        /*004a*/ 	.short	(.L_17 - .L_16)
.L_16:
        /*004c*/ 	.word	0x00000000
        /*0050*/ 	.short	0x0000
        /*0052*/ 	.short	0x0000
        /*0054*/ 	.byte	0x00, 0xf5, 0x21, 0x00


	//----- nvinfo : EIATTR_SPARSE_MMA_MASK
	.align		4
.L_17:
        /*0058*/ 	.byte	0x03, 0x50
        /*005a*/ 	.short	0x0000


	//----- nvinfo : EIATTR_MAXREG_COUNT
	.align		4
        /*005c*/ 	.byte	0x03, 0x1b
        /*005e*/ 	.short	0x00ff


	//----- nvinfo : EIATTR_MERCURY_ISA_VERSION
	.align		4
        /*0060*/ 	.byte	0x03, 0x5f
        /*0062*/ 	.short	0x0101


	//----- nvinfo : EIATTR_VRC_CTA_INIT_COUNT
	.align		4
        /*0064*/ 	.byte	0x02, 0x4a
	.zero		1
	.zero		1


	//----- nvinfo : EIATTR_EXIT_INSTR_OFFSETS
	.align		4
        /*0068*/ 	.byte	0x04, 0x1c
        /*006a*/ 	.short	(.L_19 - .L_18)


	//   ....[0]....
.L_18:
        /*006c*/ 	.word	0x00000080


	//   ....[1]....
        /*0070*/ 	.word	0x00000140


	//----- nvinfo : EIATTR_CBANK_PARAM_SIZE
	.align		4
.L_19:
        /*0074*/ 	.byte	0x03, 0x19
        /*0076*/ 	.short	0x0020


	//----- nvinfo : EIATTR_PARAM_CBANK
	.align		4
        /*0078*/ 	.byte	0x04, 0x0a
        /*007a*/ 	.short	(.L_21 - .L_20)
	.align		4
.L_20:
        /*007c*/ 	.word	index@(.nv.constant0._Z11writeOffsetPfS_S_ii)
        /*0080*/ 	.short	0x0380
        /*0082*/ 	.short	0x0020


	//----- nvinfo : EIATTR_SW_WAR
	.align		4
.L_21:
        /*0084*/ 	.byte	0x04, 0x36
        /*0086*/ 	.short	(.L_23 - .L_22)
.L_22:
        /*0088*/ 	.word	0x00000008
.L_23:


//--------------------- .nv.callgraph             --------------------------
	.section	.nv.callgraph,"",@"SHT_CUDA_CALLGRAPH"
	.align	4
	.sectionentsize	8
	.align		4
        /*0000*/ 	.word	0x00000000
	.align		4
        /*0004*/ 	.word	0xffffffff
	.align		4
        /*0008*/ 	.word	0x00000000
	.align		4
        /*000c*/ 	.word	0xfffffffe
	.align		4
        /*0010*/ 	.word	0x00000000
	.align		4
        /*0014*/ 	.word	0xfffffffd
	.align		4
        /*0018*/ 	.word	0x00000000
	.align		4
        /*001c*/ 	.word	0xfffffffc


//--------------------- .text._Z11writeOffsetPfS_S_ii --------------------------
	.section	.text._Z11writeOffsetPfS_S_ii,"ax",@progbits
	.align	128
        .global         _Z11writeOffsetPfS_S_ii
        .type           _Z11writeOffsetPfS_S_ii,@function
        .size           _Z11writeOffsetPfS_S_ii,(.L_x_1 - _Z11writeOffsetPfS_S_ii)
        .other          _Z11writeOffsetPfS_S_ii,@"STO_CUDA_ENTRY STV_DEFAULT"
_Z11writeOffsetPfS_S_ii:
.text._Z11writeOffsetPfS_S_ii:
[----:B------:R-:W-:Y:S01]  /*0000*/  LDC R1, c[0x0][0x37c] ;  /* 0x0000df00ff017b82 */ /* 0x000fe20000000800 */
[----:B------:R-:W0:Y:S07]  /*0010*/  S2R R0, SR_TID.X ;  /* 0x0000000000007919 */ /* 0x000e2e0000002100 */
[----:B------:R-:W0:Y:S01]  /*0020*/  S2UR UR4, SR_CTAID.X ;  /* 0x00000000000479c3 */ /* 0x000e220000002500 */
[----:B------:R-:W1:Y:S07]  /*0030*/  LDCU.64 UR6, c[0x0][0x398] ;  /* 0x00007300ff0677ac */ /* 0x000e6e0008000a00 */
[----:B------:R-:W0:Y:S02]  /*0040*/  LDC R7, c[0x0][0x360] ;  /* 0x0000d800ff077b82 */ /* 0x000e240000000800 */
[----:B0-----:R-:W-:-:S05]  /*0050*/  IMAD R7, R7, UR4, R0 ;  /* 0x0000000407077c24 */ /* 0x001fca000f8e0200 */
[----:B-1----:R-:W-:-:S04]  /*0060*/  IADD3 R9, PT, PT, R7, UR7, RZ ;  /* 0x0000000707097c10 */ /* 0x002fc8000fffe0ff */
[----:B------:R-:W-:-:S13]  /*0070*/  ISETP.GE.U32.AND P0, PT, R9, UR6, PT ;  /* 0x0000000609007c0c */ /* 0x000fda000bf06070 */
[----:B------:R-:W-:Y:S05]  /*0080*/  @P0 EXIT ;  /* 0x000000000000094d */ /* 0x000fea0003800000 */
[----:B------:R-:W0:Y:S01]  /*0090*/  LDC.64 R2, c[0x0][0x380] ;  /* 0x0000e000ff027b82 */ /* 0x000e220000000a00 */
[----:B------:R-:W1:Y:S07]  /*00a0*/  LDCU.64 UR4, c[0x0][0x358] ;  /* 0x00006b00ff0477ac */ /* 0x000e6e0008000a00 */
[----:B------:R-:W2:Y:S01]  /*00b0*/  LDC.64 R4, c[0x0][0x388] ;  /* 0x0000e200ff047b82 */ /* 0x000ea20000000a00 */
[----:B0-----:R-:W-:-:S06]  /*00c0*/  IMAD.WIDE.U32 R2, R7, 0x4, R2 ;  /* 0x0000000407027825 */ /* 0x001fcc00078e0002 */
[----:B-1----:R-:W3:Y:S01]  /*00d0*/  LDG.E R2, desc[UR4][R2.64] ;  /* 0x0000000402027981 */ /* 0x002ee2000c1e1900 */
[----:B--2---:R-:W-:Y:S02]  /*00e0*/  IMAD.WIDE.U32 R4, R7, 0x4, R4 ;  /* 0x0000000407047825 */ /* 0x004fe400078e0004 */
[----:B------:R-:W0:Y:S04]  /*00f0*/  LDC.64 R6, c[0x0][0x390] ;  /* 0x0000e400ff067b82 */ /* 0x000e280000000a00 */
[----:B------:R-:W3:Y:S01]  /*0100*/  LDG.E R5, desc[UR4][R4.64] ;  /* 0x0000000404057981 */ /* 0x000ee2000c1e1900 */
[----:B0-----:R-:W-:-:S04]  /*0110*/  IMAD.WIDE.U32 R6, R9, 0x4, R6 ;  /* 0x0000000409067825 */ /* 0x001fc800078e0006 */
[----:B---3--:R-:W-:-:S05]  /*0120*/  FADD R9, R2, R5 ;  /* 0x0000000502097221 */ /* 0x008fca0000000000 */
[----:B------:R-:W-:Y:S01]  /*0130*/  STG.E desc[UR4][R6.64], R9 ;  /* 0x0000000906007986 */ /* 0x000fe2000c101904 */
[----:B------:R-:W-:Y:S05]  /*0140*/  EXIT ;  /* 0x000000000000794d */ /* 0x000fea0003800000 */
.L_x_0:
[----:B------:R-:W-:-:S00]  /*0150*/  BRA `(.L_x_0) ;  /* 0xfffffffc00fc7947 */ /* 0x000fc0000383ffff */
[----:B------:R-:W-:-:S00]  /*0160*/  NOP ;  /* 0x0000000000007918 */ /* 0x000fc00000000000 */
        /* <DEDUP_REMOVED lines=9> */
.L_x_1:


//--------------------- .nv.shared.reserved.0     --------------------------
	.section	.nv.shared.reserved.0,"aw",@nobits
	.weak		__nv_reservedSMEM_offset_0_alias
	.size		__nv_reservedSMEM_offset_0_alias, 0, 64
	.other		__nv_reservedSMEM_offset_0_alias,@"STO_CUDA_RESERVED_SHARED STV_DEFAULT"
__nv_reservedSMEM_offset_0_alias:
	.zero		0
	.zero		64


//--------------------- .nv.constant0._Z11writeOffsetPfS_S_ii --------------------------
	.section	.nv.constant0._Z11writeOffsetPfS_S_ii,"a",@progbits
	.sectionflags	@""
	.align	4
.nv.constant0._Z11writeOffsetPfS_S_ii:
	.zero		928


//--------------------- SYMBOLS --------------------------

	.type		.nv.reservedSmem.offset0,@object
	.size		.nv.reservedSmem.offset0,0x4
